//
// Generated by NVIDIA NVVM Compiler
//
// Compiler Build ID: CL-36424714
// Cuda compilation tools, release 13.0, V13.0.88
// Based on NVVM 20.0.0
//

.version 9.0
.target sm_100
.address_size 64

	// .globl	_Z7reduce0PiS_i
.extern .shared .align 16 .b8 sdata[];

.visible .entry _Z7reduce0PiS_i(
	.param .u64 .ptr .align 1 _Z7reduce0PiS_i_param_0,
	.param .u64 .ptr .align 1 _Z7reduce0PiS_i_param_1,
	.param .u32 _Z7reduce0PiS_i_param_2
)
{
	.reg .pred 	%p<8>;
	.reg .b32 	%r<23>;
	.reg .b64 	%rd<9>;

	ld.param.u64 	%rd1, [_Z7reduce0PiS_i_param_0];
	ld.param.u64 	%rd2, [_Z7reduce0PiS_i_param_1];
	ld.param.u32 	%r10, [_Z7reduce0PiS_i_param_2];
	mov.u32 	%r1, %tid.x;
	mov.u32 	%r2, %ctaid.x;
	mov.u32 	%r22, %ntid.x;
	mad.lo.s32 	%r4, %r2, %r22, %r1;
	setp.ge.u32 	%p1, %r4, %r10;
	mov.b32 	%r21, 0;
	@%p1 bra 	$L__BB0_2;
	cvta.to.global.u64 	%rd3, %rd1;
	mul.wide.u32 	%rd4, %r4, 4;
	add.s64 	%rd5, %rd3, %rd4;
	ld.global.u32 	%r21, [%rd5];
$L__BB0_2:
	shl.b32 	%r12, %r1, 2;
	mov.u32 	%r13, sdata;
	add.s32 	%r7, %r13, %r12;
	st.shared.u32 	[%r7], %r21;
	bar.sync 	0;
	setp.lt.u32 	%p2, %r22, 2;
	@%p2 bra 	$L__BB0_6;
$L__BB0_3:
	shr.u32 	%r9, %r22, 1;
	setp.ge.u32 	%p3, %r1, %r9;
	add.s32 	%r14, %r9, %r4;
	setp.ge.u32 	%p4, %r14, %r10;
	or.pred  	%p5, %p3, %p4;
	@%p5 bra 	$L__BB0_5;
	shl.b32 	%r15, %r9, 2;
	add.s32 	%r16, %r7, %r15;
	ld.shared.u32 	%r17, [%r16];
	ld.shared.u32 	%r18, [%r7];
	add.s32 	%r19, %r18, %r17;
	st.shared.u32 	[%r7], %r19;
$L__BB0_5:
	bar.sync 	0;
	setp.gt.u32 	%p6, %r22, 3;
	mov.u32 	%r22, %r9;
	@%p6 bra 	$L__BB0_3;
$L__BB0_6:
	setp.ne.s32 	%p7, %r1, 0;
	@%p7 bra 	$L__BB0_8;
	ld.shared.u32 	%r20, [sdata];
	cvta.to.global.u64 	%rd6, %rd2;
	mul.wide.u32 	%rd7, %r2, 4;
	add.s64 	%rd8, %rd6, %rd7;
	st.global.u32 	[%rd8], %r20;
$L__BB0_8:
	ret;

}
	// .globl	_Z7reduce3ILj512EEvPiS0_i
.visible .entry _Z7reduce3ILj512EEvPiS0_i(
	.param .u64 .ptr .align 1 _Z7reduce3ILj512EEvPiS0_i_param_0,
	.param .u64 .ptr .align 1 _Z7reduce3ILj512EEvPiS0_i_param_1,
	.param .u32 _Z7reduce3ILj512EEvPiS0_i_param_2
)
{
	.reg .pred 	%p<8>;
	.reg .b32 	%r<44>;
	.reg .b64 	%rd<11>;

	ld.param.u64 	%rd3, [_Z7reduce3ILj512EEvPiS0_i_param_0];
	ld.param.u64 	%rd2, [_Z7reduce3ILj512EEvPiS0_i_param_1];
	ld.param.u32 	%r8, [_Z7reduce3ILj512EEvPiS0_i_param_2];
	cvta.to.global.u64 	%rd1, %rd3;
	mov.u32 	%r1, %tid.x;
	mov.u32 	%r2, %ctaid.x;
	shl.b32 	%r10, %r2, 10;
	or.b32  	%r3, %r10, %r1;
	shl.b32 	%r11, %r1, 2;
	mov.u32 	%r12, sdata;
	add.s32 	%r4, %r12, %r11;
	mov.b32 	%r43, 0;
	st.shared.u32 	[%r4], %r43;
	setp.ge.u32 	%p1, %r3, %r8;
	@%p1 bra 	$L__BB1_2;
	mul.wide.u32 	%rd4, %r3, 4;
	add.s64 	%rd5, %rd1, %rd4;
	ld.global.u32 	%r43, [%rd5];
	st.shared.u32 	[%r4], %r43;
$L__BB1_2:
	add.s32 	%r7, %r3, 512;
	setp.ge.u32 	%p2, %r7, %r8;
	@%p2 bra 	$L__BB1_4;
	mul.wide.u32 	%rd6, %r7, 4;
	add.s64 	%rd7, %rd1, %rd6;
	ld.global.u32 	%r13, [%rd7];
	add.s32 	%r14, %r43, %r13;
	st.shared.u32 	[%r4], %r14;
$L__BB1_4:
	bar.sync 	0;
	setp.gt.u32 	%p3, %r1, 255;
	@%p3 bra 	$L__BB1_6;
	ld.shared.u32 	%r15, [%r4+1024];
	ld.shared.u32 	%r16, [%r4];
	add.s32 	%r17, %r16, %r15;
	st.shared.u32 	[%r4], %r17;
$L__BB1_6:
	bar.sync 	0;
	setp.gt.u32 	%p4, %r1, 127;
	@%p4 bra 	$L__BB1_8;
	ld.shared.u32 	%r18, [%r4+512];
	ld.shared.u32 	%r19, [%r4];
	add.s32 	%r20, %r19, %r18;
	st.shared.u32 	[%r4], %r20;
$L__BB1_8:
	bar.sync 	0;
	setp.gt.u32 	%p5, %r1, 63;
	@%p5 bra 	$L__BB1_10;
	ld.shared.u32 	%r21, [%r4+256];
	ld.shared.u32 	%r22, [%r4];
	add.s32 	%r23, %r22, %r21;
	st.shared.u32 	[%r4], %r23;
$L__BB1_10:
	bar.sync 	0;
	setp.gt.u32 	%p6, %r1, 31;
	@%p6 bra 	$L__BB1_13;
	ld.volatile.shared.u32 	%r24, [%r4+128];
	ld.volatile.shared.u32 	%r25, [%r4];
	add.s32 	%r26, %r25, %r24;
	st.volatile.shared.u32 	[%r4], %r26;
	ld.volatile.shared.u32 	%r27, [%r4+64];
	ld.volatile.shared.u32 	%r28, [%r4];
	add.s32 	%r29, %r28, %r27;
	st.volatile.shared.u32 	[%r4], %r29;
	ld.volatile.shared.u32 	%r30, [%r4+32];
	ld.volatile.shared.u32 	%r31, [%r4];
	add.s32 	%r32, %r31, %r30;
	st.volatile.shared.u32 	[%r4], %r32;
	ld.volatile.shared.u32 	%r33, [%r4+16];
	ld.volatile.shared.u32 	%r34, [%r4];
	add.s32 	%r35, %r34, %r33;
	st.volatile.shared.u32 	[%r4], %r35;
	ld.volatile.shared.u32 	%r36, [%r4+8];
	ld.volatile.shared.u32 	%r37, [%r4];
	add.s32 	%r38, %r37, %r36;
	st.volatile.shared.u32 	[%r4], %r38;
	ld.volatile.shared.u32 	%r39, [%r4+4];
	ld.volatile.shared.u32 	%r40, [%r4];
	add.s32 	%r41, %r40, %r39;
	st.volatile.shared.u32 	[%r4], %r41;
	setp.ne.s32 	%p7, %r1, 0;
	@%p7 bra 	$L__BB1_13;
	ld.shared.u32 	%r42, [sdata];
	cvta.to.global.u64 	%rd8, %rd2;
	mul.wide.u32 	%rd9, %r2, 4;
	add.s64 	%rd10, %rd8, %rd9;
	st.global.u32 	[%rd10], %r42;
$L__BB1_13:
	ret;

}


// ===== COMPILED SASS (sm_100) =====

	.target	sm_100

	.elftype	@"ET_EXEC"


//--------------------- .note.nv.tkinfo           --------------------------
	.section	.note.nv.tkinfo,"",@"SHT_NOTE"
	.sectionflags	@"SHF_NOTE_NV_TKINFO"
	.tkinfo
        /*0018*/ 	.word	0x00000002
        /*0030*/ 	.string	""
        /*0030*/ 	.string	"ptxas"
        /*0030*/ 	.string	"Cuda compilation tools, release 13.0, V13.0.88"
        /*0030*/ 	.string	"Build cuda_13.0.r13.0/compiler.36424714_0"
        /*0030*/ 	.string	"-arch sm_100 -m 64 "



//--------------------- .note.nv.cuinfo           --------------------------
	.section	.note.nv.cuinfo,"",@"SHT_NOTE"
	.sectionflags	@"SHF_NOTE_NV_CUINFO"
        /*0018*/ 	.short	0x0002
        /*001a*/ 	.short	0x0064
        /*001c*/ 	.short	0x0082
	.zero		2


//--------------------- .nv.info                  --------------------------
	.section	.nv.info,"",@"SHT_CUDA_INFO"
	.align	4


	//----- nvinfo : EIATTR_REGCOUNT
	.align		4
        /*0000*/ 	.byte	0x04, 0x2f
        /*0002*/ 	.short	(.L_1 - .L_0)
	.align		4
.L_0:
        /*0004*/ 	.word	index@(_Z7reduce0PiS_i)
        /*0008*/ 	.word	0x0000000c


	//----- nvinfo : EIATTR_FRAME_SIZE
	.align		4
.L_1:
        /*000c*/ 	.byte	0x04, 0x11
        /*000e*/ 	.short	(.L_3 - .L_2)
	.align		4
.L_2:
        /*0010*/ 	.word	index@(_Z7reduce0PiS_i)
        /*0014*/ 	.word	0x00000000


	//----- nvinfo : EIATTR_REGCOUNT
	.align		4
.L_3:
        /*0018*/ 	.byte	0x04, 0x2f
        /*001a*/ 	.short	(.L_5 - .L_4)
	.align		4
.L_4:
        /*001c*/ 	.word	index@(_Z7reduce3ILj512EEvPiS0_i)
        /*0020*/ 	.word	0x0000000d


	//----- nvinfo : EIATTR_FRAME_SIZE
	.align		4
.L_5:
        /*0024*/ 	.byte	0x04, 0x11
        /*0026*/ 	.short	(.L_7 - .L_6)
	.align		4
.L_6:
        /*0028*/ 	.word	index@(_Z7reduce3ILj512EEvPiS0_i)
        /*002c*/ 	.word	0x00000000


	//----- nvinfo : EIATTR_MIN_STACK_SIZE
	.align		4
.L_7:
        /*0030*/ 	.byte	0x04, 0x12
        /*0032*/ 	.short	(.L_9 - .L_8)
	.align		4
.L_8:
        /*0034*/ 	.word	index@(_Z7reduce3ILj512EEvPiS0_i)
        /*0038*/ 	.word	0x00000000


	//----- nvinfo : EIATTR_MIN_STACK_SIZE
	.align		4
.L_9:
        /*003c*/ 	.byte	0x04, 0x12
        /*003e*/ 	.short	(.L_11 - .L_10)
	.align		4
.L_10:
        /*0040*/ 	.word	index@(_Z7reduce0PiS_i)
        /*0044*/ 	.word	0x00000000
.L_11:


//--------------------- .nv.compat                --------------------------
	.section	.nv.compat,"",@"SHT_CUDA_COMPAT_INFO"
	.align	4
        /*0000*/ 	.byte	0x02, 0x09, 0x00, 0x00, 0x02, 0x02, 0x01, 0x00, 0x02, 0x05, 0x05, 0x00, 0x03, 0x07, 0x01, 0x01
        /*0010*/ 	.byte	0x02, 0x03, 0x00, 0x00, 0x02, 0x06, 0x01, 0x00, 0x04, 0x0b, 0x08, 0x00, 0x09, 0x00, 0x00, 0x00
        /*0020*/ 	.byte	0x00, 0x00, 0x00, 0x00


//--------------------- .nv.info._Z7reduce3ILj512EEvPiS0_i --------------------------
	.section	.nv.info._Z7reduce3ILj512EEvPiS0_i,"",@"SHT_CUDA_INFO"
	.sectionflags	@""
	.align	4


	//----- nvinfo : EIATTR_CUDA_API_VERSION
	.align		4
        /*0000*/ 	.byte	0x04, 0x37
        /*0002*/ 	.short	(.L_13 - .L_12)
.L_12:
        /*0004*/ 	.word	0x00000082


	//----- nvinfo : EIATTR_KPARAM_INFO
	.align		4
.L_13:
        /*0008*/ 	.byte	0x04, 0x17
        /*000a*/ 	.short	(.L_15 - .L_14)
.L_14:
        /*000c*/ 	.word	0x00000000
        /*0010*/ 	.short	0x0002
        /*0012*/ 	.short	0x0010
        /*0014*/ 	.byte	0x00, 0xf0, 0x11, 0x00


	//----- nvinfo : EIATTR_KPARAM_INFO
	.align		4
.L_15:
        /*0018*/ 	.byte	0x04, 0x17
        /*001a*/ 	.short	(.L_17 - .L_16)
.L_16:
        /*001c*/ 	.word	0x00000000
        /*0020*/ 	.short	0x0001
        /*0022*/ 	.short	0x0008
        /*0024*/ 	.byte	0x00, 0xf5, 0x21, 0x00


	//----- nvinfo : EIATTR_KPARAM_INFO
	.align		4
.L_17:
        /*0028*/ 	.byte	0x04, 0x17
        /*002a*/ 	.short	(.L_19 - .L_18)
.L_18:
        /*002c*/ 	.word	0x00000000
        /*0030*/ 	.short	0x0000
        /*0032*/ 	.short	0x0000
        /*0034*/ 	.byte	0x00, 0xf5, 0x21, 0x00


	//----- nvinfo : EIATTR_SPARSE_MMA_MASK
	.align		4
.L_19:
        /*0038*/ 	.byte	0x03, 0x50
        /*003a*/ 	.short	0x0000


	//----- nvinfo : EIATTR_MAXREG_COUNT
	.align		4
        /*003c*/ 	.byte	0x03, 0x1b
        /*003e*/ 	.short	0x00ff


	//----- nvinfo : EIATTR_NUM_BARRIERS
	.align		4
        /*0040*/ 	.byte	0x02, 0x4c
        /*0042*/ 	.byte	0x01
	.zero		1


	//----- nvinfo : EIATTR_MERCURY_ISA_VERSION
	.align		4
        /*0044*/ 	.byte	0x03, 0x5f
        /*0046*/ 	.short	0x0101


	//----- nvinfo : EIATTR_VRC_CTA_INIT_COUNT
	.align		4
        /*0048*/ 	.byte	0x02, 0x4a
	.zero		1
	.zero		1


	//----- nvinfo : EIATTR_EXIT_INSTR_OFFSETS
	.align		4
        /*004c*/ 	.byte	0x04, 0x1c
        /*004e*/ 	.short	(.L_21 - .L_20)


	//   ....[0]....
.L_20:
        /*0050*/ 	.word	0x000002e0


	//   ....[1]....
        /*0054*/ 	.word	0x00000480


	//   ....[2]....
        /*0058*/ 	.word	0x000004d0


	//----- nvinfo : EIATTR_CBANK_PARAM_SIZE
	.align		4
.L_21:
        /*005c*/ 	.byte	0x03, 0x19
        /*005e*/ 	.short	0x0014


	//----- nvinfo : EIATTR_PARAM_CBANK
	.align		4
        /*0060*/ 	.byte	0x04, 0x0a
        /*0062*/ 	.short	(.L_23 - .L_22)
	.align		4
.L_22:
        /*0064*/ 	.word	index@(.nv.constant0._Z7reduce3ILj512EEvPiS0_i)
        /*0068*/ 	.short	0x0380
        /*006a*/ 	.short	0x0014


	//----- nvinfo : EIATTR_SW_WAR
	.align		4
.L_23:
        /*006c*/ 	.byte	0x04, 0x36
        /*006e*/ 	.short	(.L_25 - .L_24)
.L_24:
        /*0070*/ 	.word	0x00000008
.L_25:


//--------------------- .nv.info._Z7reduce0PiS_i  --------------------------
	.section	.nv.info._Z7reduce0PiS_i,"",@"SHT_CUDA_INFO"
	.sectionflags	@""
	.align	4


	//----- nvinfo : EIATTR_CUDA_API_VERSION
	.align		4
        /*0000*/ 	.byte	0x04, 0x37
        /*0002*/ 	.short	(.L_27 - .L_26)
.L_26:
        /*0004*/ 	.word	0x00000082


	//----- nvinfo : EIATTR_KPARAM_INFO
	.align		4
.L_27:
        /*0008*/ 	.byte	0x04, 0x17
        /*000a*/ 	.short	(.L_29 - .L_28)
.L_28:
        /*000c*/ 	.word	0x00000000
        /*0010*/ 	.short	0x0002
        /*0012*/ 	.short	0x0010
        /*0014*/ 	.byte	0x00, 0xf0, 0x11, 0x00


	//----- nvinfo : EIATTR_KPARAM_INFO
	.align		4
.L_29:
        /*0018*/ 	.byte	0x04, 0x17
        /*001a*/ 	.short	(.L_31 - .L_30)
.L_30:
        /*001c*/ 	.word	0x00000000
        /*0020*/ 	.short	0x0001
        /*0022*/ 	.short	0x0008
        /*0024*/ 	.byte	0x00, 0xf5, 0x21, 0x00


	//----- nvinfo : EIATTR_KPARAM_INFO
	.align		4
.L_31:
        /*0028*/ 	.byte	0x04, 0x17
        /*002a*/ 	.short	(.L_33 - .L_32)
.L_32:
        /*002c*/ 	.word	0x00000000
        /*0030*/ 	.short	0x0000
        /*0032*/ 	.short	0x0000
        /*0034*/ 	.byte	0x00, 0xf5, 0x21, 0x00


	//----- nvinfo : EIATTR_SPARSE_MMA_MASK
	.align		4
.L_33:
        /*0038*/ 	.byte	0x03, 0x50
        /*003a*/ 	.short	0x0000


	//----- nvinfo : EIATTR_MAXREG_COUNT
	.align		4
        /*003c*/ 	.byte	0x03, 0x1b
        /*003e*/ 	.short	0x00ff


	//----- nvinfo : EIATTR_NUM_BARRIERS
	.align		4
        /*0040*/ 	.byte	0x02, 0x4c
        /*0042*/ 	.byte	0x01
	.zero		1


	//----- nvinfo : EIATTR_MERCURY_ISA_VERSION
	.align		4
        /*0044*/ 	.byte	0x03, 0x5f
        /*0046*/ 	.short	0x0101


	//----- nvinfo : EIATTR_VRC_CTA_INIT_COUNT
	.align		4
        /*0048*/ 	.byte	0x02, 0x4a
	.zero		1
	.zero		1


	//----- nvinfo : EIATTR_EXIT_INSTR_OFFSETS
	.align		4
        /*004c*/ 	.byte	0x04, 0x1c
        /*004e*/ 	.short	(.L_35 - .L_34)


	//   ....[0]....
.L_34:
        /*0050*/ 	.word	0x00000250


	//   ....[1]....
        /*0054*/ 	.word	0x000002d0


	//----- nvinfo : EIATTR_CBANK_PARAM_SIZE
	.align		4
.L_35:
        /*0058*/ 	.byte	0x03, 0x19
        /*005a*/ 	.short	0x0014


	//----- nvinfo : EIATTR_PARAM_CBANK
	.align		4
        /*005c*/ 	.byte	0x04, 0x0a
        /*005e*/ 	.short	(.L_37 - .L_36)
	.align		4
.L_36:
        /*0060*/ 	.word	index@(.nv.constant0._Z7reduce0PiS_i)
        /*0064*/ 	.short	0x0380
        /*0066*/ 	.short	0x0014


	//----- nvinfo : EIATTR_SW_WAR
	.align		4
.L_37:
        /*0068*/ 	.byte	0x04, 0x36
        /*006a*/ 	.short	(.L_39 - .L_38)
.L_38:
        /*006c*/ 	.word	0x00000008
.L_39:


//--------------------- .nv.callgraph             --------------------------
	.section	.nv.callgraph,"",@"SHT_CUDA_CALLGRAPH"
	.align	4
	.sectionentsize	8
	.align		4
        /*0000*/ 	.word	0x00000000
	.align		4
        /*0004*/ 	.word	0xffffffff
	.align		4
        /*0008*/ 	.word	0x00000000
	.align		4
        /*000c*/ 	.word	0xfffffffe
	.align		4
        /*0010*/ 	.word	0x00000000
	.align		4
        /*0014*/ 	.word	0xfffffffd
	.align		4
        /*0018*/ 	.word	0x00000000
	.align		4
        /*001c*/ 	.word	0xfffffffc


//--------------------- .text._Z7reduce3ILj512EEvPiS0_i --------------------------
	.section	.text._Z7reduce3ILj512EEvPiS0_i,"ax",@progbits
	.align	128
        .global         _Z7reduce3ILj512EEvPiS0_i
        .type           _Z7reduce3ILj512EEvPiS0_i,@function
        .size           _Z7reduce3ILj512EEvPiS0_i,(.L_x_4 - _Z7reduce3ILj512EEvPiS0_i)
        .other          _Z7reduce3ILj512EEvPiS0_i,@"STO_CUDA_ENTRY STV_DEFAULT"
_Z7reduce3ILj512EEvPiS0_i:
.text._Z7reduce3ILj512EEvPiS0_i:
[----:B------:R-:W-:Y:S01]  /*0000*/  LDC R1, c[0x0][0x37c] ;  /* 0x0000df00ff017b82 */ /* 0x000fe20000000800 */
[----:B------:R-:W0:Y:S01]  /*0010*/  S2R R0, SR_CTAID.X ;  /* 0x0000000000007919 */ /* 0x000e220000002500 */
[----:B------:R-:W1:Y:S01]  /*0020*/  LDCU UR4, c[0x0][0x390] ;  /* 0x00007200ff0477ac */ /* 0x000e620008000800 */
[----:B------:R-:W-:Y:S01]  /*0030*/  HFMA2 R10, -RZ, RZ, 0, 0 ;  /* 0x00000000ff0a7431 */ /* 0x000fe200000001ff */
[----:B------:R-:W2:Y:S01]  /*0040*/  S2R R2, SR_TID.X ;  /* 0x0000000000027919 */ /* 0x000ea20000002100 */
[----:B------:R-:W3:Y:S01]  /*0050*/  LDCU.64 UR6, c[0x0][0x358] ;  /* 0x00006b00ff0677ac */ /* 0x000ee20008000a00 */
[----:B0-----:R-:W-:-:S05]  /*0060*/  IMAD.SHL.U32 R3, R0, 0x400, RZ ;  /* 0x0000040000037824 */ /* 0x001fca00078e00ff */
[----:B--2---:R-:W-:-:S04]  /*0070*/  LOP3.LUT R3, R3, R2, RZ, 0xfc, !PT ;  /* 0x0000000203037212 */ /* 0x004fc800078efcff */
[C---:B-1----:R-:W-:Y:S01]  /*0080*/  ISETP.GE.U32.AND P1, PT, R3.reuse, UR4, PT ;  /* 0x0000000403007c0c */ /* 0x042fe2000bf26070 */
[----:B------:R-:W-:-:S05]  /*0090*/  VIADD R9, R3, 0x200 ;  /* 0x0000020003097836 */ /* 0x000fca0000000000 */
[----:B------:R-:W-:-:S07]  /*00a0*/  ISETP.GE.U32.AND P2, PT, R9, UR4, PT ;  /* 0x0000000409007c0c */ /* 0x000fce000bf46070 */
[----:B------:R-:W0:Y:S08]  /*00b0*/  @!P1 LDC.64 R4, c[0x0][0x380] ;  /* 0x0000e000ff049b82 */ /* 0x000e300000000a00 */
[----:B------:R-:W1:Y:S01]  /*00c0*/  @!P2 LDC.64 R6, c[0x0][0x380] ;  /* 0x0000e000ff06ab82 */ /* 0x000e620000000a00 */
[----:B0-----:R-:W-:-:S05]  /*00d0*/  @!P1 IMAD.WIDE.U32 R4, R3, 0x4, R4 ;  /* 0x0000000403049825 */ /* 0x001fca00078e0004 */
[----:B---3--:R-:W2:Y:S01]  /*00e0*/  @!P1 LDG.E R10, desc[UR6][R4.64] ;  /* 0x00000006040a9981 */ /* 0x008ea2000c1e1900 */
[----:B-1----:R-:W-:-:S06]  /*00f0*/  @!P2 IMAD.WIDE.U32 R6, R9, 0x4, R6 ;  /* 0x000000040906a825 */ /* 0x002fcc00078e0006 */
[----:B------:R-:W3:Y:S01]  /*0100*/  @!P2 LDG.E R7, desc[UR6][R6.64] ;  /* 0x000000060607a981 */ /* 0x000ee2000c1e1900 */
[----:B------:R-:W0:Y:S01]  /*0110*/  S2UR UR5, SR_CgaCtaId ;  /* 0x00000000000579c3 */ /* 0x000e220000008800 */
[----:B------:R-:W-:Y:S01]  /*0120*/  UMOV UR4, 0x400 ;  /* 0x0000040000047882 */ /* 0x000fe20000000000 */
[----:B------:R-:W-:Y:S01]  /*0130*/  IMAD.MOV.U32 R8, RZ, RZ, RZ ;  /* 0x000000ffff087224 */ /* 0x000fe200078e00ff */
[----:B0-----:R-:W-:-:S06]  /*0140*/  ULEA UR4, UR5, UR4, 0x18 ;  /* 0x0000000405047291 */ /* 0x001fcc000f8ec0ff */
[C---:B------:R-:W-:Y:S02]  /*0150*/  LEA R3, R2.reuse, UR4, 0x2 ;  /* 0x0000000402037c11 */ /* 0x040fe4000f8e10ff */
[----:B------:R-:W-:Y:S01]  /*0160*/  ISETP.GT.U32.AND P0, PT, R2, 0xff, PT ;  /* 0x000000ff0200780c */ /* 0x000fe20003f04070 */
[----:B--2---:R-:W-:Y:S02]  /*0170*/  @!P1 IMAD.MOV.U32 R8, RZ, RZ, R10 ;  /* 0x000000ffff089224 */ /* 0x004fe400078e000a */
[----:B------:R-:W-:Y:S03]  /*0180*/  STS [R3], R10 ;  /* 0x0000000a03007388 */ /* 0x000fe60000000800 */
[----:B---3--:R-:W-:-:S05]  /*0190*/  @!P2 IADD3 R8, PT, PT, R7, R8, RZ ;  /* 0x000000080708a210 */ /* 0x008fca0007ffe0ff */
[----:B------:R-:W-:Y:S01]  /*01a0*/  @!P2 STS [R3], R8 ;  /* 0x000000080300a388 */ /* 0x000fe20000000800 */
[----:B------:R-:W-:Y:S06]  /*01b0*/  BAR.SYNC.DEFER_BLOCKING 0x0 ;  /* 0x0000000000007b1d */ /* 0x000fec0000010000 */
[----:B------:R-:W-:Y:S04]  /*01c0*/  @!P0 LDS R4, [R3+0x400] ;  /* 0x0004000003048984 */ /* 0x000fe80000000800 */
[----:B------:R-:W0:Y:S01]  /*01d0*/  @!P0 LDS R5, [R3] ;  /* 0x0000000003058984 */ /* 0x000e220000000800 */
[----:B------:R-:W-:Y:S01]  /*01e0*/  ISETP.GT.U32.AND P1, PT, R2, 0x7f, PT ;  /* 0x0000007f0200780c */ /* 0x000fe20003f24070 */
[----:B0-----:R-:W-:-:S05]  /*01f0*/  @!P0 IMAD.IADD R4, R4, 0x1, R5 ;  /* 0x0000000104048824 */ /* 0x001fca00078e0205 */
        /* <DEDUP_REMOVED lines=10> */
[----:B------:R-:W-:-:S02]  /*02a0*/  ISETP.GT.U32.AND P1, PT, R2, 0x1f, PT ;  /* 0x0000001f0200780c */ /* 0x000fc40003f24070 */
[----:B0-----:R-:W-:-:S05]  /*02b0*/  @!P0 IADD3 R8, PT, PT, R5, R8, RZ ;  /* 0x0000000805088210 */ /* 0x001fca0007ffe0ff */
[----:B------:R0:W-:Y:S01]  /*02c0*/  @!P0 STS [R3], R8 ;  /* 0x0000000803008388 */ /* 0x0001e20000000800 */
[----:B------:R-:W-:Y:S06]  /*02d0*/  BAR.SYNC.DEFER_BLOCKING 0x0 ;  /* 0x0000000000007b1d */ /* 0x000fec0000010000 */
[----:B------:R-:W-:Y:S05]  /*02e0*/  @P1 EXIT ;  /* 0x000000000000194d */ /* 0x000fea0003800000 */
[----:B------:R-:W-:Y:S01]  /*02f0*/  LDS R4, [R3+0x80] ;  /* 0x0000800003047984 */ /* 0x000fe20000000800 */
[----:B------:R-:W-:-:S03]  /*0300*/  ISETP.NE.AND P0, PT, R2, RZ, PT ;  /* 0x000000ff0200720c */ /* 0x000fc60003f05270 */
[----:B------:R-:W1:Y:S02]  /*0310*/  LDS R5, [R3] ;  /* 0x0000000003057984 */ /* 0x000e640000000800 */
[----:B-1----:R-:W-:-:S05]  /*0320*/  IMAD.IADD R4, R4, 0x1, R5 ;  /* 0x0000000104047824 */ /* 0x002fca00078e0205 */
[----:B------:R-:W-:Y:S04]  /*0330*/  STS [R3], R4 ;  /* 0x0000000403007388 */ /* 0x000fe80000000800 */
[----:B------:R-:W-:Y:S04]  /*0340*/  LDS R5, [R3+0x40] ;  /* 0x0000400003057984 */ /* 0x000fe80000000800 */
[----:B------:R-:W1:Y:S02]  /*0350*/  LDS R6, [R3] ;  /* 0x0000000003067984 */ /* 0x000e640000000800 */
[----:B-1----:R-:W-:-:S05]  /*0360*/  IADD3 R6, PT, PT, R5, R6, RZ ;  /* 0x0000000605067210 */ /* 0x002fca0007ffe0ff */
[----:B------:R-:W-:Y:S04]  /*0370*/  STS [R3], R6 ;  /* 0x0000000603007388 */ /* 0x000fe80000000800 */
[----:B------:R-:W-:Y:S04]  /*0380*/  LDS R5, [R3+0x20] ;  /* 0x0000200003057984 */ /* 0x000fe80000000800 */
[----:B0-----:R-:W0:Y:S02]  /*0390*/  LDS R8, [R3] ;  /* 0x0000000003087984 */ /* 0x001e240000000800 */
[----:B0-----:R-:W-:-:S05]  /*03a0*/  IMAD.IADD R8, R5, 0x1, R8 ;  /* 0x0000000105087824 */ /* 0x001fca00078e0208 */
[----:B------:R-:W-:Y:S04]  /*03b0*/  STS [R3], R8 ;  /* 0x0000000803007388 */ /* 0x000fe80000000800 */
[----:B------:R-:W-:Y:S04]  /*03c0*/  LDS R5, [R3+0x10] ;  /* 0x0000100003057984 */ /* 0x000fe80000000800 */
[----:B------:R-:W0:Y:S02]  /*03d0*/  LDS R10, [R3] ;  /* 0x00000000030a7984 */ /* 0x000e240000000800 */
[----:B0-----:R-:W-:-:S05]  /*03e0*/  IADD3 R10, PT, PT, R5, R10, RZ ;  /* 0x0000000a050a7210 */ /* 0x001fca0007ffe0ff */
[----:B------:R-:W-:Y:S04]  /*03f0*/  STS [R3], R10 ;  /* 0x0000000a03007388 */ /* 0x000fe80000000800 */
[----:B------:R-:W-:Y:S04]  /*0400*/  LDS R4, [R3+0x8] ;  /* 0x0000080003047984 */ /* 0x000fe80000000800 */
[----:B------:R-:W0:Y:S02]  /*0410*/  LDS R5, [R3] ;  /* 0x0000000003057984 */ /* 0x000e240000000800 */
[----:B0-----:R-:W-:-:S05]  /*0420*/  IMAD.IADD R4, R4, 0x1, R5 ;  /* 0x0000000104047824 */ /* 0x001fca00078e0205 */
[----:B------:R-:W-:Y:S04]  /*0430*/  STS [R3], R4 ;  /* 0x0000000403007388 */ /* 0x000fe80000000800 */
[----:B------:R-:W-:Y:S04]  /*0440*/  LDS R5, [R3+0x4] ;  /* 0x0000040003057984 */ /* 0x000fe80000000800 */
[----:B------:R-:W0:Y:S02]  /*0450*/  LDS R6, [R3] ;  /* 0x0000000003067984 */ /* 0x000e240000000800 */
[----:B0-----:R-:W-:-:S05]  /*0460*/  IADD3 R6, PT, PT, R5, R6, RZ ;  /* 0x0000000605067210 */ /* 0x001fca0007ffe0ff */
[----:B------:R0:W-:Y:S01]  /*0470*/  STS [R3], R6 ;  /* 0x0000000603007388 */ /* 0x0001e20000000800 */
[----:B------:R-:W-:Y:S05]  /*0480*/  @P0 EXIT ;  /* 0x000000000000094d */ /* 0x000fea0003800000 */
[----:B------:R-:W1:Y:S01]  /*0490*/  LDS R5, [UR4] ;  /* 0x00000004ff057984 */ /* 0x000e620008000800 */
[----:B0-----:R-:W0:Y:S02]  /*04a0*/  LDC.64 R2, c[0x0][0x388] ;  /* 0x0000e200ff027b82 */ /* 0x001e240000000a00 */
[----:B0-----:R-:W-:-:S05]  /*04b0*/  IMAD.WIDE.U32 R2, R0, 0x4, R2 ;  /* 0x0000000400027825 */ /* 0x001fca00078e0002 */
[----:B-1----:R-:W-:Y:S01]  /*04c0*/  STG.E desc[UR6][R2.64], R5 ;  /* 0x0000000502007986 */ /* 0x002fe2000c101906 */
[----:B------:R-:W-:Y:S05]  /*04d0*/  EXIT ;  /* 0x000000000000794d */ /* 0x000fea0003800000 */
.L_x_0:
[----:B------:R-:W-:-:S00]  /*04e0*/  BRA `(.L_x_0) ;  /* 0xfffffffc00fc7947 */ /* 0x000fc0000383ffff */
[----:B------:R-:W-:-:S00]  /*04f0*/  NOP ;  /* 0x0000000000007918 */ /* 0x000fc00000000000 */
        /* <DEDUP_REMOVED lines=8> */
.L_x_4:


//--------------------- .text._Z7reduce0PiS_i     --------------------------
	.section	.text._Z7reduce0PiS_i,"ax",@progbits
	.align	128
        .global         _Z7reduce0PiS_i
        .type           _Z7reduce0PiS_i,@function
        .size           _Z7reduce0PiS_i,(.L_x_5 - _Z7reduce0PiS_i)
        .other          _Z7reduce0PiS_i,@"STO_CUDA_ENTRY STV_DEFAULT"
_Z7reduce0PiS_i:
.text._Z7reduce0PiS_i:
[----:B------:R-:W-:Y:S01]  /*0000*/  LDC R1, c[0x0][0x37c] ;  /* 0x0000df00ff017b82 */ /* 0x000fe20000000800 */
[----:B------:R-:W0:Y:S01]  /*0010*/  S2R R6, SR_TID.X ;  /* 0x0000000000067919 */ /* 0x000e220000002100 */
[----:B------:R-:W0:Y:S01]  /*0020*/  LDCU UR8, c[0x0][0x360] ;  /* 0x00006c00ff0877ac */ /* 0x000e220008000800 */
[----:B------:R-:W-:Y:S01]  /*0030*/  IMAD.MOV.U32 R4, RZ, RZ, RZ ;  /* 0x000000ffff047224 */ /* 0x000fe200078e00ff */
[----:B------:R-:W0:Y:S01]  /*0040*/  S2R R9, SR_CTAID.X ;  /* 0x0000000000097919 */ /* 0x000e220000002500 */
[----:B------:R-:W1:Y:S01]  /*0050*/  LDCU UR4, c[0x0][0x390] ;  /* 0x00007200ff0477ac */ /* 0x000e620008000800 */
[----:B------:R-:W2:Y:S01]  /*0060*/  LDCU.64 UR6, c[0x0][0x358] ;  /* 0x00006b00ff0677ac */ /* 0x000ea20008000a00 */
[----:B0-----:R-:W-:-:S05]  /*0070*/  IMAD R5, R9, UR8, R6 ;  /* 0x0000000809057c24 */ /* 0x001fca000f8e0206 */
[----:B-1----:R-:W-:-:S13]  /*0080*/  ISETP.GE.U32.AND P0, PT, R5, UR4, PT ;  /* 0x0000000405007c0c */ /* 0x002fda000bf06070 */
[----:B------:R-:W0:Y:S02]  /*0090*/  @!P0 LDC.64 R2, c[0x0][0x380] ;  /* 0x0000e000ff028b82 */ /* 0x000e240000000a00 */
[----:B0-----:R-:W-:-:S05]  /*00a0*/  @!P0 IMAD.WIDE.U32 R2, R5, 0x4, R2 ;  /* 0x0000000405028825 */ /* 0x001fca00078e0002 */
[----:B--2---:R-:W2:Y:S01]  /*00b0*/  @!P0 LDG.E R4, desc[UR6][R2.64] ;  /* 0x0000000602048981 */ /* 0x004ea2000c1e1900 */
[----:B------:R-:W0:Y:S01]  /*00c0*/  S2UR UR5, SR_CgaCtaId ;  /* 0x00000000000579c3 */ /* 0x000e220000008800 */
[----:B------:R-:W-:Y:S01]  /*00d0*/  IMAD.U32 R0, RZ, RZ, UR8 ;  /* 0x00000008ff007e24 */ /* 0x000fe2000f8e00ff */
[----:B------:R-:W-:Y:S01]  /*00e0*/  UMOV UR4, 0x400 ;  /* 0x0000040000047882 */ /* 0x000fe20000000000 */
[----:B------:R-:W-:-:S03]  /*00f0*/  ISETP.NE.AND P1, PT, R6, RZ, PT ;  /* 0x000000ff0600720c */ /* 0x000fc60003f25270 */
[----:B------:R-:W-:Y:S01]  /*0100*/  ISETP.GE.U32.AND P0, PT, R0, 0x2, PT ;  /* 0x000000020000780c */ /* 0x000fe20003f06070 */
[----:B0-----:R-:W-:-:S06]  /*0110*/  ULEA UR4, UR5, UR4, 0x18 ;  /* 0x0000000405047291 */ /* 0x001fcc000f8ec0ff */
[----:B------:R-:W-:-:S05]  /*0120*/  LEA R7, R6, UR4, 0x2 ;  /* 0x0000000406077c11 */ /* 0x000fca000f8e10ff */
[----:B--2---:R0:W-:Y:S01]  /*0130*/  STS [R7], R4 ;  /* 0x0000000407007388 */ /* 0x0041e20000000800 */
[----:B------:R-:W-:Y:S06]  /*0140*/  BAR.SYNC.DEFER_BLOCKING 0x0 ;  /* 0x0000000000007b1d */ /* 0x000fec0000010000 */
[----:B------:R-:W-:Y:S05]  /*0150*/  @!P0 BRA `(.L_x_1) ;  /* 0x00000000003c8947 */ /* 0x000fea0003800000 */
[----:B------:R-:W1:Y:S01]  /*0160*/  LDCU UR4, c[0x0][0x390] ;  /* 0x00007200ff0477ac */ /* 0x000e620008000800 */
[----:B------:R-:W-:Y:S01]  /*0170*/  NOP ;  /* 0x0000000000007918 */ /* 0x000fe20000000000 */
.L_x_2:
[----:B------:R-:W-:-:S05]  /*0180*/  SHF.R.U32.HI R8, RZ, 0x1, R0 ;  /* 0x00000001ff087819 */ /* 0x000fca0000011600 */
[----:B------:R-:W-:-:S05]  /*0190*/  IMAD.IADD R2, R5, 0x1, R8 ;  /* 0x0000000105027824 */ /* 0x000fca00078e0208 */
[----:B-1----:R-:W-:-:S04]  /*01a0*/  ISETP.GE.U32.AND P0, PT, R2, UR4, PT ;  /* 0x0000000402007c0c */ /* 0x002fc8000bf06070 */
[----:B------:R-:W-:-:S13]  /*01b0*/  ISETP.GE.U32.OR P0, PT, R6, R8, P0 ;  /* 0x000000080600720c */ /* 0x000fda0000706470 */
[----:B------:R-:W-:Y:S01]  /*01c0*/  @!P0 LEA R2, R8, R7, 0x2 ;  /* 0x0000000708028211 */ /* 0x000fe200078e10ff */
[----:B------:R-:W-:Y:S05]  /*01d0*/  @!P0 LDS R3, [R7] ;  /* 0x0000000007038984 */ /* 0x000fea0000000800 */
[----:B------:R-:W0:Y:S02]  /*01e0*/  @!P0 LDS R2, [R2] ;  /* 0x0000000002028984 */ /* 0x000e240000000800 */
[----:B0-----:R-:W-:-:S05]  /*01f0*/  @!P0 IMAD.IADD R4, R2, 0x1, R3 ;  /* 0x0000000102048824 */ /* 0x001fca00078e0203 */
[----:B------:R2:W-:Y:S01]  /*0200*/  @!P0 STS [R7], R4 ;  /* 0x0000000407008388 */ /* 0x0005e20000000800 */
[----:B------:R-:W-:Y:S01]  /*0210*/  BAR.SYNC.DEFER_BLOCKING 0x0 ;  /* 0x0000000000007b1d */ /* 0x000fe20000010000 */
[----:B------:R-:W-:Y:S02]  /*0220*/  ISETP.GT.U32.AND P0, PT, R0, 0x3, PT ;  /* 0x000000030000780c */ /* 0x000fe40003f04070 */
[----:B------:R-:W-:-:S11]  /*0230*/  MOV R0, R8 ;  /* 0x0000000800007202 */ /* 0x000fd60000000f00 */
[----:B--2---:R-:W-:Y:S05]  /*0240*/  @P0 BRA `(.L_x_2) ;  /* 0xfffffffc00cc0947 */ /* 0x004fea000383ffff */
.L_x_1:
[----:B------:R-:W-:Y:S05]  /*0250*/  @P1 EXIT ;  /* 0x000000000000194d */ /* 0x000fea0003800000 */
[----:B------:R-:W1:Y:S01]  /*0260*/  S2UR UR5, SR_CgaCtaId ;  /* 0x00000000000579c3 */ /* 0x000e620000008800 */
[----:B------:R-:W-:-:S07]  /*0270*/  UMOV UR4, 0x400 ;  /* 0x0000040000047882 */ /* 0x000fce0000000000 */
[----:B------:R-:W2:Y:S01]  /*0280*/  LDC.64 R2, c[0x0][0x388] ;  /* 0x0000e200ff027b82 */ /* 0x000ea20000000a00 */
[----:B-1----:R-:W-:Y:S01]  /*0290*/  ULEA UR4, UR5, UR4, 0x18 ;  /* 0x0000000405047291 */ /* 0x002fe2000f8ec0ff */
[----:B--2---:R-:W-:-:S08]  /*02a0*/  IMAD.WIDE.U32 R2, R9, 0x4, R2 ;  /* 0x0000000409027825 */ /* 0x004fd000078e0002 */
[----:B------:R-:W1:Y:S04]  /*02b0*/  LDS R5, [UR4] ;  /* 0x00000004ff057984 */ /* 0x000e680008000800 */
[----:B-1----:R-:W-:Y:S01]  /*02c0*/  STG.E desc[UR6][R2.64], R5 ;  /* 0x0000000502007986 */ /* 0x002fe2000c101906 */
[----:B------:R-:W-:Y:S05]  /*02d0*/  EXIT ;  /* 0x000000000000794d */ /* 0x000fea0003800000 */
.L_x_3:
        /* <DEDUP_REMOVED lines=10> */
.L_x_5:


//--------------------- .nv.shared._Z7reduce3ILj512EEvPiS0_i --------------------------
	.section	.nv.shared._Z7reduce3ILj512EEvPiS0_i,"aw",@nobits
	.sectionflags	@""
	.align	16
	.zero		1024


//--------------------- .nv.shared.reserved.0     --------------------------
	.section	.nv.shared.reserved.0,"aw",@nobits
	.weak		__nv_reservedSMEM_offset_0_alias
	.size		__nv_reservedSMEM_offset_0_alias, 0, 64
	.other		__nv_reservedSMEM_offset_0_alias,@"STO_CUDA_RESERVED_SHARED STV_DEFAULT"
__nv_reservedSMEM_offset_0_alias:
	.zero		0
	.zero		64


//--------------------- .nv.shared._Z7reduce0PiS_i --------------------------
	.section	.nv.shared._Z7reduce0PiS_i,"aw",@nobits
	.sectionflags	@""
	.align	16
	.zero		1024


//--------------------- .nv.constant0._Z7reduce3ILj512EEvPiS0_i --------------------------
	.section	.nv.constant0._Z7reduce3ILj512EEvPiS0_i,"a",@progbits
	.sectionflags	@""
	.align	4
.nv.constant0._Z7reduce3ILj512EEvPiS0_i:
	.zero		916


//--------------------- .nv.constant0._Z7reduce0PiS_i --------------------------
	.section	.nv.constant0._Z7reduce0PiS_i,"a",@progbits
	.sectionflags	@""
	.align	4
.nv.constant0._Z7reduce0PiS_i:
	.zero		916


//--------------------- SYMBOLS --------------------------

	.type		.nv.reservedSmem.offset0,@object
	.size		.nv.reservedSmem.offset0,0x4
	.type		.nv.reservedSmem.cap,@object
	.size		.nv.reservedSmem.cap,0x4
